//
// Generated by NVIDIA NVVM Compiler
//
// Compiler Build ID: CL-36424714
// Cuda compilation tools, release 13.0, V13.0.88
// Based on NVVM 20.0.0
//

.version 9.0
.target sm_100
.address_size 64

	// .globl	_Z7kernel1PfiS_
// _ZZ7kernel1PfiS_E4smem has been demoted

.visible .entry _Z7kernel1PfiS_(
	.param .u64 .ptr .align 1 _Z7kernel1PfiS__param_0,
	.param .u32 _Z7kernel1PfiS__param_1,
	.param .u64 .ptr .align 1 _Z7kernel1PfiS__param_2
)
{
	.reg .pred 	%p<11>;
	.reg .b32 	%r<26>;
	.reg .b32 	%f<89>;
	.reg .b64 	%rd<7>;
	// demoted variable
	.shared .align 4 .b8 _ZZ7kernel1PfiS_E4smem[128];
	ld.param.u64 	%rd2, [_Z7kernel1PfiS__param_0];
	ld.param.u32 	%r7, [_Z7kernel1PfiS__param_1];
	ld.param.u64 	%rd3, [_Z7kernel1PfiS__param_2];
	mov.u32 	%r1, %tid.x;
	mov.u32 	%r8, %ctaid.x;
	mov.u32 	%r2, %ntid.x;
	mad.lo.s32 	%r3, %r8, %r2, %r1;
	setp.ge.s32 	%p1, %r3, %r7;
	mov.f32 	%f87, 0f00000000;
	@%p1 bra 	$L__BB0_3;
	mov.u32 	%r9, %nctaid.x;
	mul.lo.s32 	%r4, %r2, %r9;
	cvta.to.global.u64 	%rd1, %rd2;
	mov.f32 	%f87, 0f00000000;
	mov.u32 	%r25, %r3;
$L__BB0_2:
	mul.wide.s32 	%rd4, %r25, 4;
	add.s64 	%rd5, %rd1, %rd4;
	ld.global.f32 	%f9, [%rd5];
	add.f32 	%f87, %f87, %f9;
	add.s32 	%r25, %r25, %r4;
	setp.lt.s32 	%p2, %r25, %r7;
	@%p2 bra 	$L__BB0_2;
$L__BB0_3:
	mov.b32 	%r10, %f87;
	shfl.sync.down.b32	%r11|%p3, %r10, 16, 31, -1;
	mov.b32 	%f11, %r11;
	add.f32 	%f12, %f87, %f11;
	mov.b32 	%r12, %f12;
	shfl.sync.down.b32	%r13|%p4, %r12, 8, 31, -1;
	mov.b32 	%f13, %r13;
	add.f32 	%f14, %f12, %f13;
	mov.b32 	%r14, %f14;
	shfl.sync.down.b32	%r15|%p5, %r14, 4, 31, -1;
	mov.b32 	%f15, %r15;
	add.f32 	%f16, %f14, %f15;
	mov.b32 	%r16, %f16;
	shfl.sync.down.b32	%r17|%p6, %r16, 2, 31, -1;
	mov.b32 	%f17, %r17;
	add.f32 	%f18, %f16, %f17;
	mov.b32 	%r18, %f18;
	shfl.sync.down.b32	%r19|%p7, %r18, 1, 31, -1;
	mov.b32 	%f19, %r19;
	add.f32 	%f4, %f18, %f19;
	and.b32  	%r20, %r1, 31;
	setp.ne.s32 	%p8, %r20, 0;
	mov.f32 	%f88, 0f00000000;
	@%p8 bra 	$L__BB0_6;
	shr.u32 	%r21, %r1, 3;
	mov.u32 	%r22, _ZZ7kernel1PfiS_E4smem;
	add.s32 	%r23, %r22, %r21;
	st.shared.f32 	[%r23], %f4;
	setp.ne.s32 	%p9, %r1, 0;
	@%p9 bra 	$L__BB0_6;
	ld.shared.f32 	%f21, [_ZZ7kernel1PfiS_E4smem];
	add.f32 	%f22, %f21, 0f00000000;
	ld.shared.f32 	%f23, [_ZZ7kernel1PfiS_E4smem+4];
	add.f32 	%f24, %f22, %f23;
	ld.shared.f32 	%f25, [_ZZ7kernel1PfiS_E4smem+8];
	add.f32 	%f26, %f24, %f25;
	ld.shared.f32 	%f27, [_ZZ7kernel1PfiS_E4smem+12];
	add.f32 	%f28, %f26, %f27;
	ld.shared.f32 	%f29, [_ZZ7kernel1PfiS_E4smem+16];
	add.f32 	%f30, %f28, %f29;
	ld.shared.f32 	%f31, [_ZZ7kernel1PfiS_E4smem+20];
	add.f32 	%f32, %f30, %f31;
	ld.shared.f32 	%f33, [_ZZ7kernel1PfiS_E4smem+24];
	add.f32 	%f34, %f32, %f33;
	ld.shared.f32 	%f35, [_ZZ7kernel1PfiS_E4smem+28];
	add.f32 	%f36, %f34, %f35;
	ld.shared.f32 	%f37, [_ZZ7kernel1PfiS_E4smem+32];
	add.f32 	%f38, %f36, %f37;
	ld.shared.f32 	%f39, [_ZZ7kernel1PfiS_E4smem+36];
	add.f32 	%f40, %f38, %f39;
	ld.shared.f32 	%f41, [_ZZ7kernel1PfiS_E4smem+40];
	add.f32 	%f42, %f40, %f41;
	ld.shared.f32 	%f43, [_ZZ7kernel1PfiS_E4smem+44];
	add.f32 	%f44, %f42, %f43;
	ld.shared.f32 	%f45, [_ZZ7kernel1PfiS_E4smem+48];
	add.f32 	%f46, %f44, %f45;
	ld.shared.f32 	%f47, [_ZZ7kernel1PfiS_E4smem+52];
	add.f32 	%f48, %f46, %f47;
	ld.shared.f32 	%f49, [_ZZ7kernel1PfiS_E4smem+56];
	add.f32 	%f50, %f48, %f49;
	ld.shared.f32 	%f51, [_ZZ7kernel1PfiS_E4smem+60];
	add.f32 	%f52, %f50, %f51;
	ld.shared.f32 	%f53, [_ZZ7kernel1PfiS_E4smem+64];
	add.f32 	%f54, %f52, %f53;
	ld.shared.f32 	%f55, [_ZZ7kernel1PfiS_E4smem+68];
	add.f32 	%f56, %f54, %f55;
	ld.shared.f32 	%f57, [_ZZ7kernel1PfiS_E4smem+72];
	add.f32 	%f58, %f56, %f57;
	ld.shared.f32 	%f59, [_ZZ7kernel1PfiS_E4smem+76];
	add.f32 	%f60, %f58, %f59;
	ld.shared.f32 	%f61, [_ZZ7kernel1PfiS_E4smem+80];
	add.f32 	%f62, %f60, %f61;
	ld.shared.f32 	%f63, [_ZZ7kernel1PfiS_E4smem+84];
	add.f32 	%f64, %f62, %f63;
	ld.shared.f32 	%f65, [_ZZ7kernel1PfiS_E4smem+88];
	add.f32 	%f66, %f64, %f65;
	ld.shared.f32 	%f67, [_ZZ7kernel1PfiS_E4smem+92];
	add.f32 	%f68, %f66, %f67;
	ld.shared.f32 	%f69, [_ZZ7kernel1PfiS_E4smem+96];
	add.f32 	%f70, %f68, %f69;
	ld.shared.f32 	%f71, [_ZZ7kernel1PfiS_E4smem+100];
	add.f32 	%f72, %f70, %f71;
	ld.shared.f32 	%f73, [_ZZ7kernel1PfiS_E4smem+104];
	add.f32 	%f74, %f72, %f73;
	ld.shared.f32 	%f75, [_ZZ7kernel1PfiS_E4smem+108];
	add.f32 	%f76, %f74, %f75;
	ld.shared.f32 	%f77, [_ZZ7kernel1PfiS_E4smem+112];
	add.f32 	%f78, %f76, %f77;
	ld.shared.f32 	%f79, [_ZZ7kernel1PfiS_E4smem+116];
	add.f32 	%f80, %f78, %f79;
	ld.shared.f32 	%f81, [_ZZ7kernel1PfiS_E4smem+120];
	add.f32 	%f82, %f80, %f81;
	ld.shared.f32 	%f83, [_ZZ7kernel1PfiS_E4smem+124];
	add.f32 	%f88, %f82, %f83;
$L__BB0_6:
	rem.u32 	%r24, %r3, %r2;
	setp.ne.s32 	%p10, %r24, 0;
	@%p10 bra 	$L__BB0_8;
	cvta.to.global.u64 	%rd6, %rd3;
	atom.global.add.f32 	%f84, [%rd6], %f88;
$L__BB0_8:
	ret;

}


// ===== COMPILED SASS (sm_100) =====

	.target	sm_100

	.elftype	@"ET_EXEC"


//--------------------- .note.nv.tkinfo           --------------------------
	.section	.note.nv.tkinfo,"",@"SHT_NOTE"
	.sectionflags	@"SHF_NOTE_NV_TKINFO"
	.tkinfo
        /*0018*/ 	.word	0x00000002
        /*0030*/ 	.string	""
        /*0030*/ 	.string	"ptxas"
        /*0030*/ 	.string	"Cuda compilation tools, release 13.0, V13.0.88"
        /*0030*/ 	.string	"Build cuda_13.0.r13.0/compiler.36424714_0"
        /*0030*/ 	.string	"-arch sm_100 -m 64 "



//--------------------- .note.nv.cuinfo           --------------------------
	.section	.note.nv.cuinfo,"",@"SHT_NOTE"
	.sectionflags	@"SHF_NOTE_NV_CUINFO"
        /*0018*/ 	.short	0x0002
        /*001a*/ 	.short	0x0064
        /*001c*/ 	.short	0x0082
	.zero		2


//--------------------- .nv.info                  --------------------------
	.section	.nv.info,"",@"SHT_CUDA_INFO"
	.align	4


	//----- nvinfo : EIATTR_REGCOUNT
	.align		4
        /*0000*/ 	.byte	0x04, 0x2f
        /*0002*/ 	.short	(.L_1 - .L_0)
	.align		4
.L_0:
        /*0004*/ 	.word	index@(_Z7kernel1PfiS_)
        /*0008*/ 	.word	0x00000016


	//----- nvinfo : EIATTR_FRAME_SIZE
	.align		4
.L_1:
        /*000c*/ 	.byte	0x04, 0x11
        /*000e*/ 	.short	(.L_3 - .L_2)
	.align		4
.L_2:
        /*0010*/ 	.word	index@(_Z7kernel1PfiS_)
        /*0014*/ 	.word	0x00000000


	//----- nvinfo : EIATTR_MIN_STACK_SIZE
	.align		4
.L_3:
        /*0018*/ 	.byte	0x04, 0x12
        /*001a*/ 	.short	(.L_5 - .L_4)
	.align		4
.L_4:
        /*001c*/ 	.word	index@(_Z7kernel1PfiS_)
        /*0020*/ 	.word	0x00000000
.L_5:


//--------------------- .nv.compat                --------------------------
	.section	.nv.compat,"",@"SHT_CUDA_COMPAT_INFO"
	.align	4
        /*0000*/ 	.byte	0x02, 0x09, 0x00, 0x00, 0x02, 0x02, 0x01, 0x00, 0x02, 0x05, 0x05, 0x00, 0x03, 0x07, 0x01, 0x01
        /*0010*/ 	.byte	0x02, 0x03, 0x00, 0x00, 0x02, 0x06, 0x01, 0x00, 0x04, 0x0b, 0x08, 0x00, 0x09, 0x00, 0x00, 0x00
        /*0020*/ 	.byte	0x00, 0x00, 0x00, 0x00


//--------------------- .nv.info._Z7kernel1PfiS_  --------------------------
	.section	.nv.info._Z7kernel1PfiS_,"",@"SHT_CUDA_INFO"
	.sectionflags	@""
	.align	4


	//----- nvinfo : EIATTR_CUDA_API_VERSION
	.align		4
        /*0000*/ 	.byte	0x04, 0x37
        /*0002*/ 	.short	(.L_7 - .L_6)
.L_6:
        /*0004*/ 	.word	0x00000082


	//----- nvinfo : EIATTR_KPARAM_INFO
	.align		4
.L_7:
        /*0008*/ 	.byte	0x04, 0x17
        /*000a*/ 	.short	(.L_9 - .L_8)
.L_8:
        /*000c*/ 	.word	0x00000000
        /*0010*/ 	.short	0x0002
        /*0012*/ 	.short	0x0010
        /*0014*/ 	.byte	0x00, 0xf5, 0x21, 0x00


	//----- nvinfo : EIATTR_KPARAM_INFO
	.align		4
.L_9:
        /*0018*/ 	.byte	0x04, 0x17
        /*001a*/ 	.short	(.L_11 - .L_10)
.L_10:
        /*001c*/ 	.word	0x00000000
        /*0020*/ 	.short	0x0001
        /*0022*/ 	.short	0x0008
        /*0024*/ 	.byte	0x00, 0xf0, 0x11, 0x00


	//----- nvinfo : EIATTR_KPARAM_INFO
	.align		4
.L_11:
        /*0028*/ 	.byte	0x04, 0x17
        /*002a*/ 	.short	(.L_13 - .L_12)
.L_12:
        /*002c*/ 	.word	0x00000000
        /*0030*/ 	.short	0x0000
        /*0032*/ 	.short	0x0000
        /*0034*/ 	.byte	0x00, 0xf5, 0x21, 0x00


	//----- nvinfo : EIATTR_SPARSE_MMA_MASK
	.align		4
.L_13:
        /*0038*/ 	.byte	0x03, 0x50
        /*003a*/ 	.short	0x0000


	//----- nvinfo : EIATTR_MAXREG_COUNT
	.align		4
        /*003c*/ 	.byte	0x03, 0x1b
        /*003e*/ 	.short	0x00ff


	//----- nvinfo : EIATTR_MERCURY_ISA_VERSION
	.align		4
        /*0040*/ 	.byte	0x03, 0x5f
        /*0042*/ 	.short	0x0101


	//----- nvinfo : EIATTR_COOP_GROUP_MASK_REGIDS
	.align		4
        /*0044*/ 	.byte	0x04, 0x29
        /*0046*/ 	.short	(.L_15 - .L_14)


	//   ....[0]....
.L_14:
        /*0048*/ 	.word	0xffffffff


	//   ....[1]....
        /*004c*/ 	.word	0xffffffff


	//   ....[2]....
        /*0050*/ 	.word	0xffffffff


	//   ....[3]....
        /*0054*/ 	.word	0xffffffff


	//   ....[4]....
        /*0058*/ 	.word	0xffffffff


	//----- nvinfo : EIATTR_COOP_GROUP_INSTR_OFFSETS
	.align		4
.L_15:
        /*005c*/ 	.byte	0x04, 0x28
        /*005e*/ 	.short	(.L_17 - .L_16)


	//   ....[0]....
.L_16:
        /*0060*/ 	.word	0x00000170


	//   ....[1]....
        /*0064*/ 	.word	0x000001d0


	//   ....[2]....
        /*0068*/ 	.word	0x00000240


	//   ....[3]....
        /*006c*/ 	.word	0x000002c0


	//   ....[4]....
        /*0070*/ 	.word	0x00000320


	//----- nvinfo : EIATTR_VRC_CTA_INIT_COUNT
	.align		4
.L_17:
        /*0074*/ 	.byte	0x02, 0x4a
	.zero		1
	.zero		1


	//----- nvinfo : EIATTR_EXIT_INSTR_OFFSETS
	.align		4
        /*0078*/ 	.byte	0x04, 0x1c
        /*007a*/ 	.short	(.L_19 - .L_18)


	//   ....[0]....
.L_18:
        /*007c*/ 	.word	0x00000670


	//   ....[1]....
        /*0080*/ 	.word	0x000006a0


	//----- nvinfo : EIATTR_CRS_STACK_SIZE
	.align		4
.L_19:
        /*0084*/ 	.byte	0x04, 0x1e
        /*0086*/ 	.short	(.L_21 - .L_20)
.L_20:
        /*0088*/ 	.word	0x00000000


	//----- nvinfo : EIATTR_CBANK_PARAM_SIZE
	.align		4
.L_21:
        /*008c*/ 	.byte	0x03, 0x19
        /*008e*/ 	.short	0x0018


	//----- nvinfo : EIATTR_PARAM_CBANK
	.align		4
        /*0090*/ 	.byte	0x04, 0x0a
        /*0092*/ 	.short	(.L_23 - .L_22)
	.align		4
.L_22:
        /*0094*/ 	.word	index@(.nv.constant0._Z7kernel1PfiS_)
        /*0098*/ 	.short	0x0380
        /*009a*/ 	.short	0x0018


	//----- nvinfo : EIATTR_SW_WAR
	.align		4
.L_23:
        /*009c*/ 	.byte	0x04, 0x36
        /*009e*/ 	.short	(.L_25 - .L_24)
.L_24:
        /*00a0*/ 	.word	0x00000008
.L_25:


//--------------------- .nv.callgraph             --------------------------
	.section	.nv.callgraph,"",@"SHT_CUDA_CALLGRAPH"
	.align	4
	.sectionentsize	8
	.align		4
        /*0000*/ 	.word	0x00000000
	.align		4
        /*0004*/ 	.word	0xffffffff
	.align		4
        /*0008*/ 	.word	0x00000000
	.align		4
        /*000c*/ 	.word	0xfffffffe
	.align		4
        /*0010*/ 	.word	0x00000000
	.align		4
        /*0014*/ 	.word	0xfffffffd
	.align		4
        /*0018*/ 	.word	0x00000000
	.align		4
        /*001c*/ 	.word	0xfffffffc


//--------------------- .text._Z7kernel1PfiS_     --------------------------
	.section	.text._Z7kernel1PfiS_,"ax",@progbits
	.align	128
        .global         _Z7kernel1PfiS_
        .type           _Z7kernel1PfiS_,@function
        .size           _Z7kernel1PfiS_,(.L_x_6 - _Z7kernel1PfiS_)
        .other          _Z7kernel1PfiS_,@"STO_CUDA_ENTRY STV_DEFAULT"
_Z7kernel1PfiS_:
.text._Z7kernel1PfiS_:
[----:B------:R-:W-:Y:S01]  /*0000*/  LDC R1, c[0x0][0x37c] ;  /* 0x0000df00ff017b82 */ /* 0x000fe20000000800 */
[----:B------:R-:W0:Y:S07]  /*0010*/  S2R R3, SR_TID.X ;  /* 0x0000000000037919 */ /* 0x000e2e0000002100 */
[----:B------:R-:W0:Y:S01]  /*0020*/  S2UR UR4, SR_CTAID.X ;  /* 0x00000000000479c3 */ /* 0x000e220000002500 */
[----:B------:R-:W1:Y:S01]  /*0030*/  LDCU UR7, c[0x0][0x388] ;  /* 0x00007100ff0777ac */ /* 0x000e620008000800 */
[----:B------:R-:W-:Y:S01]  /*0040*/  BSSY.RECONVERGENT B0, `(.L_x_0) ;  /* 0x0000012000007945 */ /* 0x000fe20003800200 */
[----:B------:R-:W-:-:S05]  /*0050*/  HFMA2 R2, -RZ, RZ, 0, 0 ;  /* 0x00000000ff027431 */ /* 0x000fca00000001ff */
[----:B------:R-:W0:Y:S02]  /*0060*/  LDC R0, c[0x0][0x360] ;  /* 0x0000d800ff007b82 */ /* 0x000e240000000800 */
[----:B0-----:R-:W-:Y:S01]  /*0070*/  IMAD R9, R0, UR4, R3 ;  /* 0x0000000400097c24 */ /* 0x001fe2000f8e0203 */
[----:B------:R-:W0:Y:S04]  /*0080*/  LDCU.64 UR4, c[0x0][0x358] ;  /* 0x00006b00ff0477ac */ /* 0x000e280008000a00 */
[----:B-1----:R-:W-:-:S13]  /*0090*/  ISETP.GE.AND P0, PT, R9, UR7, PT ;  /* 0x0000000709007c0c */ /* 0x002fda000bf06270 */
[----:B------:R-:W-:Y:S05]  /*00a0*/  @P0 BRA `(.L_x_1) ;  /* 0x00000000002c0947 */ /* 0x000fea0003800000 */
[----:B------:R-:W1:Y:S01]  /*00b0*/  LDC.64 R6, c[0x0][0x380] ;  /* 0x0000e000ff067b82 */ /* 0x000e620000000a00 */
[----:B------:R-:W2:Y:S01]  /*00c0*/  LDCU UR6, c[0x0][0x370] ;  /* 0x00006e00ff0677ac */ /* 0x000ea20008000800 */
[----:B------:R-:W-:Y:S02]  /*00d0*/  MOV R2, RZ ;  /* 0x000000ff00027202 */ /* 0x000fe40000000f00 */
[----:B------:R-:W-:Y:S01]  /*00e0*/  MOV R11, R9 ;  /* 0x00000009000b7202 */ /* 0x000fe20000000f00 */
[----:B--2---:R-:W-:-:S07]  /*00f0*/  IMAD R8, R0, UR6, RZ ;  /* 0x0000000600087c24 */ /* 0x004fce000f8e02ff */
.L_x_2:
[----:B-1----:R-:W-:-:S06]  /*0100*/  IMAD.WIDE R4, R11, 0x4, R6 ;  /* 0x000000040b047825 */ /* 0x002fcc00078e0206 */
[----:B0-----:R-:W2:Y:S01]  /*0110*/  LDG.E R5, desc[UR4][R4.64] ;  /* 0x0000000404057981 */ /* 0x001ea2000c1e1900 */
[----:B------:R-:W-:-:S04]  /*0120*/  IADD3 R11, PT, PT, R8, R11, RZ ;  /* 0x0000000b080b7210 */ /* 0x000fc80007ffe0ff */
[----:B------:R-:W-:Y:S01]  /*0130*/  ISETP.GE.AND P0, PT, R11, UR7, PT ;  /* 0x000000070b007c0c */ /* 0x000fe2000bf06270 */
[----:B--2---:R-:W-:-:S12]  /*0140*/  FADD R2, R5, R2 ;  /* 0x0000000205027221 */ /* 0x004fd80000000000 */
[----:B------:R-:W-:Y:S05]  /*0150*/  @!P0 BRA `(.L_x_2) ;  /* 0xfffffffc00e88947 */ /* 0x000fea000383ffff */
.L_x_1:
[----:B0-----:R-:W-:Y:S05]  /*0160*/  BSYNC.RECONVERGENT B0 ;  /* 0x0000000000007941 */ /* 0x001fea0003800200 */
.L_x_0:
[----:B------:R-:W0:Y:S01]  /*0170*/  SHFL.DOWN PT, R5, R2, 0x10, 0x1f ;  /* 0x0a001f0002057f89 */ /* 0x000e2200000e0000 */
[----:B------:R-:W1:Y:S01]  /*0180*/  I2F.U32.RP R10, R0 ;  /* 0x00000000000a7306 */ /* 0x000e620000209000 */
[----:B------:R-:W-:Y:S01]  /*0190*/  ISETP.NE.U32.AND P1, PT, R0, RZ, PT ;  /* 0x000000ff0000720c */ /* 0x000fe20003f25070 */
[----:B------:R-:W-:Y:S06]  /*01a0*/  BSSY.RECONVERGENT B0, `(.L_x_3) ;  /* 0x000004c000007945 */ /* 0x000fec0003800200 */
[----:B-1----:R-:W1:Y:S01]  /*01b0*/  MUFU.RCP R10, R10 ;  /* 0x0000000a000a7308 */ /* 0x002e620000001000 */
[----:B0-----:R-:W-:-:S05]  /*01c0*/  FADD R6, R5, R2 ;  /* 0x0000000205067221 */ /* 0x001fca0000000000 */
[----:B------:R-:W0:Y:S01]  /*01d0*/  SHFL.DOWN PT, R7, R6, 0x8, 0x1f ;  /* 0x09001f0006077f89 */ /* 0x000e2200000e0000 */
[----:B-1----:R-:W-:-:S04]  /*01e0*/  IADD3 R4, PT, PT, R10, 0xffffffe, RZ ;  /* 0x0ffffffe0a047810 */ /* 0x002fc80007ffe0ff */
[----:B------:R1:W2:Y:S02]  /*01f0*/  F2I.FTZ.U32.TRUNC.NTZ R5, R4 ;  /* 0x0000000400057305 */ /* 0x0002a4000021f000 */
[----:B-1----:R-:W-:Y:S02]  /*0200*/  MOV R4, RZ ;  /* 0x000000ff00047202 */ /* 0x002fe40000000f00 */
[----:B--2---:R-:W-:Y:S01]  /*0210*/  IADD3 R11, PT, PT, RZ, -R5, RZ ;  /* 0x80000005ff0b7210 */ /* 0x004fe20007ffe0ff */
[----:B0-----:R-:W-:-:S04]  /*0220*/  FADD R7, R6, R7 ;  /* 0x0000000706077221 */ /* 0x001fc80000000000 */
[----:B------:R-:W-:Y:S01]  /*0230*/  IMAD R11, R11, R0, RZ ;  /* 0x000000000b0b7224 */ /* 0x000fe200078e02ff */
[----:B------:R-:W0:Y:S03]  /*0240*/  SHFL.DOWN PT, R8, R7, 0x4, 0x1f ;  /* 0x08801f0007087f89 */ /* 0x000e2600000e0000 */
[----:B------:R-:W-:-:S06]  /*0250*/  IMAD.HI.U32 R2, R5, R11, R4 ;  /* 0x0000000b05027227 */ /* 0x000fcc00078e0004 */
[----:B------:R-:W-:-:S05]  /*0260*/  IMAD.HI.U32 R2, R2, R9, RZ ;  /* 0x0000000902027227 */ /* 0x000fca00078e00ff */
[----:B------:R-:W-:-:S05]  /*0270*/  IADD3 R2, PT, PT, -R2, RZ, RZ ;  /* 0x000000ff02027210 */ /* 0x000fca0007ffe1ff */
[----:B------:R-:W-:Y:S02]  /*0280*/  IMAD R9, R0, R2, R9 ;  /* 0x0000000200097224 */ /* 0x000fe400078e0209 */
[----:B0-----:R-:W-:-:S03]  /*0290*/  FADD R8, R7, R8 ;  /* 0x0000000807087221 */ /* 0x001fc60000000000 */
[CC--:B------:R-:W-:Y:S01]  /*02a0*/  ISETP.GE.U32.AND P0, PT, R9.reuse, R0.reuse, PT ;  /* 0x000000000900720c */ /* 0x0c0fe20003f06070 */
[----:B------:R-:W-:Y:S01]  /*02b0*/  HFMA2 R7, -RZ, RZ, 0, 0 ;  /* 0x00000000ff077431 */ /* 0x000fe200000001ff */
[----:B------:R-:W0:Y:S11]  /*02c0*/  SHFL.DOWN PT, R5, R8, 0x2, 0x1f ;  /* 0x08401f0008057f89 */ /* 0x000e3600000e0000 */
[----:B------:R-:W-:-:S04]  /*02d0*/  @P0 IADD3 R9, PT, PT, R9, -R0, RZ ;  /* 0x8000000009090210 */ /* 0x000fc80007ffe0ff */
[----:B------:R-:W-:Y:S01]  /*02e0*/  ISETP.GE.U32.AND P0, PT, R9, R0, PT ;  /* 0x000000000900720c */ /* 0x000fe20003f06070 */
[----:B0-----:R-:W-:-:S12]  /*02f0*/  FADD R5, R8, R5 ;  /* 0x0000000508057221 */ /* 0x001fd80000000000 */
[-C--:B------:R-:W-:Y:S02]  /*0300*/  @P0 IADD3 R9, PT, PT, R9, -R0.reuse, RZ ;  /* 0x8000000009090210 */ /* 0x080fe40007ffe0ff */
[----:B------:R-:W-:Y:S01]  /*0310*/  @!P1 LOP3.LUT R9, RZ, R0, RZ, 0x33, !PT ;  /* 0x00000000ff099212 */ /* 0x000fe200078e33ff */
[----:B------:R-:W0:Y:S01]  /*0320*/  SHFL.DOWN PT, R2, R5, 0x1, 0x1f ;  /* 0x08201f0005027f89 */ /* 0x000e2200000e0000 */
[----:B------:R-:W-:Y:S02]  /*0330*/  LOP3.LUT P1, RZ, R3, 0x1f, RZ, 0xc0, !PT ;  /* 0x0000001f03ff7812 */ /* 0x000fe4000782c0ff */
[----:B------:R-:W-:Y:S01]  /*0340*/  ISETP.NE.AND P0, PT, R9, RZ, PT ;  /* 0x000000ff0900720c */ /* 0x000fe20003f05270 */
[----:B0-----:R-:W-:-:S10]  /*0350*/  FADD R9, R5, R2 ;  /* 0x0000000205097221 */ /* 0x001fd40000000000 */
[----:B------:R-:W-:Y:S05]  /*0360*/  @P1 BRA `(.L_x_4) ;  /* 0x0000000000bc1947 */ /* 0x000fea0003800000 */
[----:B------:R-:W0:Y:S01]  /*0370*/  S2R R5, SR_CgaCtaId ;  /* 0x0000000000057919 */ /* 0x000e220000008800 */
[----:B------:R-:W-:Y:S02]  /*0380*/  MOV R0, 0x400 ;  /* 0x0000040000007802 */ /* 0x000fe40000000f00 */
[----:B------:R-:W-:Y:S02]  /*0390*/  ISETP.NE.AND P1, PT, R3, RZ, PT ;  /* 0x000000ff0300720c */ /* 0x000fe40003f25270 */
[----:B0-----:R-:W-:-:S04]  /*03a0*/  LEA R0, R5, R0, 0x18 ;  /* 0x0000000005007211 */ /* 0x001fc800078ec0ff */
[----:B------:R-:W-:-:S05]  /*03b0*/  LEA.HI R2, R3, R0, RZ, 0x1d ;  /* 0x0000000003027211 */ /* 0x000fca00078fe8ff */
[----:B------:R0:W-:Y:S02]  /*03c0*/  STS [R2], R9 ;  /* 0x0000000902007388 */ /* 0x0001e40000000800 */
[----:B------:R-:W-:Y:S05]  /*03d0*/  @P1 BRA `(.L_x_4) ;  /* 0x0000000000a01947 */ /* 0x000fea0003800000 */
[----:B------:R-:W1:Y:S04]  /*03e0*/  LDS.128 R12, [R0] ;  /* 0x00000000000c7984 */ /* 0x000e680000000c00 */
[----:B------:R-:W2:Y:S04]  /*03f0*/  LDS.128 R16, [R0+0x10] ;  /* 0x0000100000107984 */ /* 0x000ea80000000c00 */
[----:B0-----:R-:W0:Y:S04]  /*0400*/  LDS.128 R8, [R0+0x20] ;  /* 0x0000200000087984 */ /* 0x001e280000000c00 */
[----:B------:R-:W3:Y:S01]  /*0410*/  LDS.128 R4, [R0+0x30] ;  /* 0x0000300000047984 */ /* 0x000ee20000000c00 */
[----:B-1----:R-:W-:-:S04]  /*0420*/  FADD R12, RZ, R12 ;  /* 0x0000000cff0c7221 */ /* 0x002fc80000000000 */
[----:B------:R-:W-:-:S04]  /*0430*/  FADD R13, R12, R13 ;  /* 0x0000000d0c0d7221 */ /* 0x000fc80000000000 */
[----:B------:R-:W-:-:S04]  /*0440*/  FADD R14, R13, R14 ;  /* 0x0000000e0d0e7221 */ /* 0x000fc80000000000 */
[----:B------:R-:W-:-:S04]  /*0450*/  FADD R15, R14, R15 ;  /* 0x0000000f0e0f7221 */ /* 0x000fc80000000000 */
[----:B--2---:R-:W-:Y:S02]  /*0460*/  FADD R16, R15, R16 ;  /* 0x000000100f107221 */ /* 0x004fe40000000000 */
[----:B------:R-:W1:Y:S02]  /*0470*/  LDS.128 R12, [R0+0x40] ;  /* 0x00004000000c7984 */ /* 0x000e640000000c00 */
[----:B------:R-:W-:-:S04]  /*0480*/  FADD R17, R16, R17 ;  /* 0x0000001110117221 */ /* 0x000fc80000000000 */
[----:B------:R-:W-:-:S04]  /*0490*/  FADD R18, R17, R18 ;  /* 0x0000001211127221 */ /* 0x000fc80000000000 */
[----:B------:R-:W-:-:S04]  /*04a0*/  FADD R19, R18, R19 ;  /* 0x0000001312137221 */ /* 0x000fc80000000000 */
[----:B0-----:R-:W-:Y:S02]  /*04b0*/  FADD R8, R19, R8 ;  /* 0x0000000813087221 */ /* 0x001fe40000000000 */
[----:B------:R-:W0:Y:S02]  /*04c0*/  LDS.128 R16, [R0+0x50] ;  /* 0x0000500000107984 */ /* 0x000e240000000c00 */
[----:B------:R-:W-:-:S04]  /*04d0*/  FADD R9, R8, R9 ;  /* 0x0000000908097221 */ /* 0x000fc80000000000 */
[----:B------:R-:W-:-:S04]  /*04e0*/  FADD R10, R9, R10 ;  /* 0x0000000a090a7221 */ /* 0x000fc80000000000 */
[----:B------:R-:W-:-:S04]  /*04f0*/  FADD R11, R10, R11 ;  /* 0x0000000b0a0b7221 */ /* 0x000fc80000000000 */
[----:B---3--:R-:W-:Y:S02]  /*0500*/  FADD R4, R11, R4 ;  /* 0x000000040b047221 */ /* 0x008fe40000000000 */
[----:B------:R-:W2:Y:S02]  /*0510*/  LDS.128 R8, [R0+0x60] ;  /* 0x0000600000087984 */ /* 0x000ea40000000c00 */
[----:B------:R-:W-:-:S04]  /*0520*/  FADD R5, R4, R5 ;  /* 0x0000000504057221 */ /* 0x000fc80000000000 */
[----:B------:R-:W-:-:S04]  /*0530*/  FADD R6, R5, R6 ;  /* 0x0000000605067221 */ /* 0x000fc80000000000 */
[----:B------:R-:W-:-:S04]  /*0540*/  FADD R7, R6, R7 ;  /* 0x0000000706077221 */ /* 0x000fc80000000000 */
[----:B-1----:R-:W-:Y:S02]  /*0550*/  FADD R12, R7, R12 ;  /* 0x0000000c070c7221 */ /* 0x002fe40000000000 */
[----:B------:R-:W1:Y:S02]  /*0560*/  LDS.128 R4, [R0+0x70] ;  /* 0x0000700000047984 */ /* 0x000e640000000c00 */
[----:B------:R-:W-:-:S04]  /*0570*/  FADD R13, R12, R13 ;  /* 0x0000000d0c0d7221 */ /* 0x000fc80000000000 */
[----:B------:R-:W-:-:S04]  /*0580*/  FADD R14, R13, R14 ;  /* 0x0000000e0d0e7221 */ /* 0x000fc80000000000 */
[----:B------:R-:W-:-:S04]  /*0590*/  FADD R15, R14, R15 ;  /* 0x0000000f0e0f7221 */ /* 0x000fc80000000000 */
[----:B0-----:R-:W-:-:S04]  /*05a0*/  FADD R16, R15, R16 ;  /* 0x000000100f107221 */ /* 0x001fc80000000000 */
[----:B------:R-:W-:-:S04]  /*05b0*/  FADD R17, R16, R17 ;  /* 0x0000001110117221 */ /* 0x000fc80000000000 */
[----:B------:R-:W-:-:S04]  /*05c0*/  FADD R18, R17, R18 ;  /* 0x0000001211127221 */ /* 0x000fc80000000000 */
[----:B------:R-:W-:-:S04]  /*05d0*/  FADD R19, R18, R19 ;  /* 0x0000001312137221 */ /* 0x000fc80000000000 */
[----:B--2---:R-:W-:-:S04]  /*05e0*/  FADD R8, R19, R8 ;  /* 0x0000000813087221 */ /* 0x004fc80000000000 */
[----:B------:R-:W-:-:S04]  /*05f0*/  FADD R9, R8, R9 ;  /* 0x0000000908097221 */ /* 0x000fc80000000000 */
[----:B------:R-:W-:-:S04]  /*0600*/  FADD R10, R9, R10 ;  /* 0x0000000a090a7221 */ /* 0x000fc80000000000 */
[----:B------:R-:W-:-:S04]  /*0610*/  FADD R11, R10, R11 ;  /* 0x0000000b0a0b7221 */ /* 0x000fc80000000000 */
[----:B-1----:R-:W-:-:S04]  /*0620*/  FADD R4, R11, R4 ;  /* 0x000000040b047221 */ /* 0x002fc80000000000 */
[----:B------:R-:W-:-:S04]  /*0630*/  FADD R5, R4, R5 ;  /* 0x0000000504057221 */ /* 0x000fc80000000000 */
[----:B------:R-:W-:-:S04]  /*0640*/  FADD R6, R5, R6 ;  /* 0x0000000605067221 */ /* 0x000fc80000000000 */
[----:B------:R-:W-:-:S07]  /*0650*/  FADD R7, R6, R7 ;  /* 0x0000000706077221 */ /* 0x000fce0000000000 */
.L_x_4:
[----:B------:R-:W-:Y:S05]  /*0660*/  BSYNC.RECONVERGENT B0 ;  /* 0x0000000000007941 */ /* 0x000fea0003800200 */
.L_x_3:
[----:B------:R-:W-:Y:S05]  /*0670*/  @P0 EXIT ;  /* 0x000000000000094d */ /* 0x000fea0003800000 */
[----:B0-----:R-:W0:Y:S02]  /*0680*/  LDC.64 R2, c[0x0][0x390] ;  /* 0x0000e400ff027b82 */ /* 0x001e240000000a00 */
[----:B0-----:R-:W-:Y:S01]  /*0690*/  REDG.E.ADD.F32.FTZ.RN.STRONG.GPU desc[UR4][R2.64], R7 ;  /* 0x00000007020079a6 */ /* 0x001fe2000c12f304 */
[----:B------:R-:W-:Y:S05]  /*06a0*/  EXIT ;  /* 0x000000000000794d */ /* 0x000fea0003800000 */
.L_x_5:
[----:B------:R-:W-:-:S00]  /*06b0*/  BRA `(.L_x_5) ;  /* 0xfffffffc00fc7947 */ /* 0x000fc0000383ffff */
[----:B------:R-:W-:-:S00]  /*06c0*/  NOP ;  /* 0x0000000000007918 */ /* 0x000fc00000000000 */
        /* <DEDUP_REMOVED lines=11> */
.L_x_6:


//--------------------- .nv.shared._Z7kernel1PfiS_ --------------------------
	.section	.nv.shared._Z7kernel1PfiS_,"aw",@nobits
	.sectionflags	@""
	.align	4
.nv.shared._Z7kernel1PfiS_:
	.zero		1152


//--------------------- .nv.shared.reserved.0     --------------------------
	.section	.nv.shared.reserved.0,"aw",@nobits
	.weak		__nv_reservedSMEM_offset_0_alias
	.size		__nv_reservedSMEM_offset_0_alias, 0, 64
	.other		__nv_reservedSMEM_offset_0_alias,@"STO_CUDA_RESERVED_SHARED STV_DEFAULT"
__nv_reservedSMEM_offset_0_alias:
	.zero		0
	.zero		64


//--------------------- .nv.constant0._Z7kernel1PfiS_ --------------------------
	.section	.nv.constant0._Z7kernel1PfiS_,"a",@progbits
	.sectionflags	@""
	.align	4
.nv.constant0._Z7kernel1PfiS_:
	.zero		920


//--------------------- SYMBOLS --------------------------

	.type		.nv.reservedSmem.offset0,@object
	.size		.nv.reservedSmem.offset0,0x4
	.type		.nv.reservedSmem.cap,@object
	.size		.nv.reservedSmem.cap,0x4
